//
// Generated by NVIDIA NVVM Compiler
//
// Compiler Build ID: CL-36424714
// Cuda compilation tools, release 13.0, V13.0.88
// Based on NVVM 20.0.0
//

.version 9.0
.target sm_100
.address_size 64

	// .globl	_Z14mostrarIndicesv
.extern .func  (.param .b32 func_retval0) vprintf
(
	.param .b64 vprintf_param_0,
	.param .b64 vprintf_param_1
)
;
.global .align 1 .b8 $str[89] = {116, 104, 114, 101, 97, 100, 73, 100, 120, 58, 40, 37, 100, 44, 32, 37, 100, 44, 32, 37, 100, 41, 32, 98, 108, 111, 99, 107, 73, 100, 120, 58, 40, 37, 100, 44, 32, 37, 100, 44, 32, 37, 100, 41, 32, 98, 108, 111, 99, 107, 68, 105, 109, 58, 40, 37, 100, 44, 32, 37, 100, 44, 32, 37, 100, 41, 32, 103, 114, 105, 100, 68, 105, 109, 58, 40, 37, 100, 44, 32, 37, 100, 44, 32, 37, 100, 41, 10};

.visible .entry _Z14mostrarIndicesv()
{
	.local .align 16 .b8 	__local_depot0[48];
	.reg .b64 	%SP;
	.reg .b64 	%SPL;
	.reg .b32 	%r<15>;
	.reg .b64 	%rd<5>;

	mov.u64 	%SPL, __local_depot0;
	cvta.local.u64 	%SP, %SPL;
	add.u64 	%rd1, %SP, 0;
	add.u64 	%rd2, %SPL, 0;
	mov.u32 	%r1, %tid.x;
	mov.u32 	%r2, %tid.y;
	mov.u32 	%r3, %tid.z;
	mov.u32 	%r4, %ctaid.x;
	mov.u32 	%r5, %ctaid.y;
	mov.u32 	%r6, %ctaid.z;
	mov.u32 	%r7, %ntid.x;
	mov.u32 	%r8, %ntid.y;
	mov.u32 	%r9, %ntid.z;
	mov.u32 	%r10, %nctaid.x;
	mov.u32 	%r11, %nctaid.y;
	mov.u32 	%r12, %nctaid.z;
	st.local.v4.u32 	[%rd2], {%r1, %r2, %r3, %r4};
	st.local.v4.u32 	[%rd2+16], {%r5, %r6, %r7, %r8};
	st.local.v4.u32 	[%rd2+32], {%r9, %r10, %r11, %r12};
	mov.u64 	%rd3, $str;
	cvta.global.u64 	%rd4, %rd3;
	{ // callseq 0, 0
	.param .b64 param0;
	st.param.b64 	[param0], %rd4;
	.param .b64 param1;
	st.param.b64 	[param1], %rd1;
	.param .b32 retval0;
	call.uni (retval0), 
	vprintf, 
	(
	param0, 
	param1
	);
	ld.param.b32 	%r13, [retval0];
	} // callseq 0
	ret;

}


// ===== COMPILED SASS (sm_100) =====

	.target	sm_100

	.elftype	@"ET_EXEC"


//--------------------- .note.nv.tkinfo           --------------------------
	.section	.note.nv.tkinfo,"",@"SHT_NOTE"
	.sectionflags	@"SHF_NOTE_NV_TKINFO"
	.tkinfo
        /*0018*/ 	.word	0x00000002
        /*0030*/ 	.string	""
        /*0030*/ 	.string	"ptxas"
        /*0030*/ 	.string	"Cuda compilation tools, release 13.0, V13.0.88"
        /*0030*/ 	.string	"Build cuda_13.0.r13.0/compiler.36424714_0"
        /*0030*/ 	.string	"-arch sm_100 -m 64 "



//--------------------- .note.nv.cuinfo           --------------------------
	.section	.note.nv.cuinfo,"",@"SHT_NOTE"
	.sectionflags	@"SHF_NOTE_NV_CUINFO"
        /*0018*/ 	.short	0x0002
        /*001a*/ 	.short	0x0064
        /*001c*/ 	.short	0x0082
	.zero		2


//--------------------- .nv.info                  --------------------------
	.section	.nv.info,"",@"SHT_CUDA_INFO"
	.align	4


	//----- nvinfo : EIATTR_REGCOUNT
	.align		4
        /*0000*/ 	.byte	0x04, 0x2f
        /*0002*/ 	.short	(.L_2 - .L_1)
	.align		4
.L_1:
        /*0004*/ 	.word	index@(_Z14mostrarIndicesv)
        /*0008*/ 	.word	0x00000018


	//----- nvinfo : EIATTR_FRAME_SIZE
	.align		4
.L_2:
        /*000c*/ 	.byte	0x04, 0x11
        /*000e*/ 	.short	(.L_4 - .L_3)
	.align		4
.L_3:
        /*0010*/ 	.word	index@(_Z14mostrarIndicesv)
        /*0014*/ 	.word	0x00000030


	//----- nvinfo : EIATTR_MIN_STACK_SIZE
	.align		4
.L_4:
        /*0018*/ 	.byte	0x04, 0x12
        /*001a*/ 	.short	(.L_6 - .L_5)
	.align		4
.L_5:
        /*001c*/ 	.word	index@(_Z14mostrarIndicesv)
        /*0020*/ 	.word	0x00000030
.L_6:


//--------------------- .nv.compat                --------------------------
	.section	.nv.compat,"",@"SHT_CUDA_COMPAT_INFO"
	.align	4
        /*0000*/ 	.byte	0x02, 0x09, 0x00, 0x00, 0x02, 0x02, 0x01, 0x00, 0x02, 0x05, 0x05, 0x00, 0x03, 0x07, 0x01, 0x01
        /*0010*/ 	.byte	0x02, 0x03, 0x00, 0x00, 0x02, 0x06, 0x01, 0x00, 0x04, 0x0b, 0x08, 0x00, 0x09, 0x00, 0x00, 0x00
        /*0020*/ 	.byte	0x00, 0x00, 0x00, 0x00


//--------------------- .nv.info._Z14mostrarIndicesv --------------------------
	.section	.nv.info._Z14mostrarIndicesv,"",@"SHT_CUDA_INFO"
	.sectionflags	@""
	.align	4


	//----- nvinfo : EIATTR_CUDA_API_VERSION
	.align		4
        /*0000*/ 	.byte	0x04, 0x37
        /*0002*/ 	.short	(.L_8 - .L_7)
.L_7:
        /*0004*/ 	.word	0x00000082


	//----- nvinfo : EIATTR_SPARSE_MMA_MASK
	.align		4
.L_8:
        /*0008*/ 	.byte	0x03, 0x50
        /*000a*/ 	.short	0x0000


	//----- nvinfo : EIATTR_MAXREG_COUNT
	.align		4
        /*000c*/ 	.byte	0x03, 0x1b
        /*000e*/ 	.short	0x00ff


	//----- nvinfo : EIATTR_EXTERNS
	.align		4
        /*0010*/ 	.byte	0x04, 0x0f
        /*0012*/ 	.short	(.L_10 - .L_9)


	//   ....[0]....
	.align		4
.L_9:
        /*0014*/ 	.word	index@(vprintf)


	//----- nvinfo : EIATTR_MERCURY_ISA_VERSION
	.align		4
.L_10:
        /*0018*/ 	.byte	0x03, 0x5f
        /*001a*/ 	.short	0x0101


	//----- nvinfo : EIATTR_VRC_CTA_INIT_COUNT
	.align		4
        /*001c*/ 	.byte	0x02, 0x4a
	.zero		1
	.zero		1


	//----- nvinfo : EIATTR_SYSCALL_OFFSETS
	.align		4
        /*0020*/ 	.byte	0x04, 0x46
        /*0022*/ 	.short	(.L_12 - .L_11)


	//   ....[0]....
.L_11:
        /*0024*/ 	.word	0x000001b0


	//----- nvinfo : EIATTR_EXIT_INSTR_OFFSETS
	.align		4
.L_12:
        /*0028*/ 	.byte	0x04, 0x1c
        /*002a*/ 	.short	(.L_14 - .L_13)


	//   ....[0]....
.L_13:
        /*002c*/ 	.word	0x000001c0


	//----- nvinfo : EIATTR_SW_WAR
	.align		4
.L_14:
        /*0030*/ 	.byte	0x04, 0x36
        /*0032*/ 	.short	(.L_16 - .L_15)
.L_15:
        /*0034*/ 	.word	0x00000008
.L_16:


//--------------------- .nv.callgraph             --------------------------
	.section	.nv.callgraph,"",@"SHT_CUDA_CALLGRAPH"
	.align	4
	.sectionentsize	8
	.align		4
        /*0000*/ 	.word	0x00000000
	.align		4
        /*0004*/ 	.word	0xffffffff
	.align		4
        /*0008*/ 	.word	index@(_Z14mostrarIndicesv)
	.align		4
        /*000c*/ 	.word	index@(vprintf)
	.align		4
        /*0010*/ 	.word	0x00000000
	.align		4
        /*0014*/ 	.word	0xfffffffe
	.align		4
        /*0018*/ 	.word	0x00000000
	.align		4
        /*001c*/ 	.word	0xfffffffd
	.align		4
        /*0020*/ 	.word	0x00000000
	.align		4
        /*0024*/ 	.word	0xfffffffc


//--------------------- .nv.constant4             --------------------------
	.section	.nv.constant4,"a",@progbits
	.align	8
	.align		8
.nv.constant4:
        /*0000*/ 	.dword	vprintf
	.align		8
        /*0008*/ 	.dword	$str


//--------------------- .text._Z14mostrarIndicesv --------------------------
	.section	.text._Z14mostrarIndicesv,"ax",@progbits
	.align	128
        .global         _Z14mostrarIndicesv
        .type           _Z14mostrarIndicesv,@function
        .size           _Z14mostrarIndicesv,(.L_x_2 - _Z14mostrarIndicesv)
        .other          _Z14mostrarIndicesv,@"STO_CUDA_ENTRY STV_DEFAULT"
_Z14mostrarIndicesv:
.text._Z14mostrarIndicesv:
[----:B------:R-:W0:Y:S01]  /*0000*/  LDC R1, c[0x0][0x37c] ;  /* 0x0000df00ff017b82 */ /* 0x000e220000000800 */
[----:B------:R-:W1:Y:S01]  /*0010*/  S2R R8, SR_TID.X ;  /* 0x0000000000087919 */ /* 0x000e620000002100 */
[----:B------:R-:W2:Y:S06]  /*0020*/  LDCU UR5, c[0x0][0x2fc] ;  /* 0x00005f80ff0577ac */ /* 0x000eac0008000800 */
[----:B------:R-:W3:Y:S01]  /*0030*/  LDC R14, c[0x0][0x360] ;  /* 0x0000d800ff0e7b82 */ /* 0x000ee20000000800 */
[----:B0-----:R-:W-:Y:S01]  /*0040*/  VIADD R1, R1, 0xffffffd0 ;  /* 0xffffffd001017836 */ /* 0x001fe20000000000 */
[----:B------:R-:W1:Y:S01]  /*0050*/  S2R R9, SR_TID.Y ;  /* 0x0000000000097919 */ /* 0x000e620000002200 */
[----:B------:R-:W-:Y:S01]  /*0060*/  MOV R0, 0x0 ;  /* 0x0000000000007802 */ /* 0x000fe20000000f00 */
[----:B------:R-:W0:Y:S01]  /*0070*/  LDCU UR4, c[0x0][0x2f8] ;  /* 0x00005f00ff0477ac */ /* 0x000e220008000800 */
[----:B------:R-:W1:Y:S03]  /*0080*/  S2R R10, SR_TID.Z ;  /* 0x00000000000a7919 */ /* 0x000e660000002300 */
[----:B------:R-:W3:Y:S01]  /*0090*/  LDC R15, c[0x0][0x364] ;  /* 0x0000d900ff0f7b82 */ /* 0x000ee20000000800 */
[----:B------:R-:W4:Y:S01]  /*00a0*/  LDCU.64 UR6, c[0x4][0x8] ;  /* 0x01000100ff0677ac */ /* 0x000f220008000a00 */
[----:B------:R-:W1:Y:S01]  /*00b0*/  S2R R11, SR_CTAID.X ;  /* 0x00000000000b7919 */ /* 0x000e620000002500 */
[----:B------:R-:W3:Y:S05]  /*00c0*/  S2R R12, SR_CTAID.Y ;  /* 0x00000000000c7919 */ /* 0x000eea0000002600 */
[----:B------:R-:W5:Y:S01]  /*00d0*/  LDC R16, c[0x0][0x368] ;  /* 0x0000da00ff107b82 */ /* 0x000f620000000800 */
[----:B------:R-:W3:Y:S01]  /*00e0*/  S2R R13, SR_CTAID.Z ;  /* 0x00000000000d7919 */ /* 0x000ee20000002700 */
[----:B0-----:R-:W-:-:S06]  /*00f0*/  IADD3 R6, P0, PT, R1, UR4, RZ ;  /* 0x0000000401067c10 */ /* 0x001fcc000ff1e0ff */
[----:B------:R-:W5:Y:S01]  /*0100*/  LDC R17, c[0x0][0x370] ;  /* 0x0000dc00ff117b82 */ /* 0x000f620000000800 */
[----:B----4-:R-:W-:Y:S01]  /*0110*/  IMAD.U32 R4, RZ, RZ, UR6 ;  /* 0x00000006ff047e24 */ /* 0x010fe2000f8e00ff */
[----:B------:R-:W-:Y:S01]  /*0120*/  MOV R5, UR7 ;  /* 0x0000000700057c02 */ /* 0x000fe20008000f00 */
[----:B--2---:R-:W-:-:S05]  /*0130*/  IMAD.X R7, RZ, RZ, UR5, P0 ;  /* 0x00000005ff077e24 */ /* 0x004fca00080e06ff */
[----:B------:R-:W5:Y:S08]  /*0140*/  LDC R18, c[0x0][0x374] ;  /* 0x0000dd00ff127b82 */ /* 0x000f700000000800 */
[----:B------:R-:W5:Y:S01]  /*0150*/  LDC R19, c[0x0][0x378] ;  /* 0x0000de00ff137b82 */ /* 0x000f620000000800 */
[----:B-1----:R0:W-:Y:S07]  /*0160*/  STL.128 [R1], R8 ;  /* 0x0000000801007387 */ /* 0x0021ee0000100c00 */
[----:B------:R0:W1:Y:S01]  /*0170*/  LDC.64 R2, c[0x4][R0] ;  /* 0x0100000000027b82 */ /* 0x0000620000000a00 */
[----:B---3--:R0:W-:Y:S04]  /*0180*/  STL.128 [R1+0x10], R12 ;  /* 0x0000100c01007387 */ /* 0x0081e80000100c00 */
[----:B-----5:R0:W-:Y:S02]  /*0190*/  STL.128 [R1+0x20], R16 ;  /* 0x0000201001007387 */ /* 0x0201e40000100c00 */
[----:B------:R-:W-:-:S07]  /*01a0*/  LEPC R20, `(.L_x_0) ;  /* 0x000000001014794e */ /* 0x000fce0000000000 */
[----:B01----:R-:W-:Y:S05]  /*01b0*/  CALL.ABS.NOINC R2 ;  /* 0x0000000002007343 */ /* 0x003fea0003c00000 */
.L_x_0:
[----:B------:R-:W-:Y:S05]  /*01c0*/  EXIT ;  /* 0x000000000000794d */ /* 0x000fea0003800000 */
.L_x_1:
[----:B------:R-:W-:-:S00]  /*01d0*/  BRA `(.L_x_1) ;  /* 0xfffffffc00fc7947 */ /* 0x000fc0000383ffff */
[----:B------:R-:W-:-:S00]  /*01e0*/  NOP ;  /* 0x0000000000007918 */ /* 0x000fc00000000000 */
        /* <DEDUP_REMOVED lines=9> */
.L_x_2:


//--------------------- .nv.global.init           --------------------------
	.section	.nv.global.init,"aw",@progbits
.nv.global.init:
	.type		$str,@object
	.size		$str,(.L_0 - $str)
$str:
        /*0000*/ 	.byte	0x74, 0x68, 0x72, 0x65, 0x61, 0x64, 0x49, 0x64, 0x78, 0x3a, 0x28, 0x25, 0x64, 0x2c, 0x20, 0x25
        /*0010*/ 	.byte	0x64, 0x2c, 0x20, 0x25, 0x64, 0x29, 0x20, 0x62, 0x6c, 0x6f, 0x63, 0x6b, 0x49, 0x64, 0x78, 0x3a
        /*0020*/ 	.byte	0x28, 0x25, 0x64, 0x2c, 0x20, 0x25, 0x64, 0x2c, 0x20, 0x25, 0x64, 0x29, 0x20, 0x62, 0x6c, 0x6f
        /*0030*/ 	.byte	0x63, 0x6b, 0x44, 0x69, 0x6d, 0x3a, 0x28, 0x25, 0x64, 0x2c, 0x20, 0x25, 0x64, 0x2c, 0x20, 0x25
        /*0040*/ 	.byte	0x64, 0x29, 0x20, 0x67, 0x72, 0x69, 0x64, 0x44, 0x69, 0x6d, 0x3a, 0x28, 0x25, 0x64, 0x2c, 0x20
        /*0050*/ 	.byte	0x25, 0x64, 0x2c, 0x20, 0x25, 0x64, 0x29, 0x0a, 0x00
.L_0:


//--------------------- .nv.shared.reserved.0     --------------------------
	.section	.nv.shared.reserved.0,"aw",@nobits
	.weak		__nv_reservedSMEM_offset_0_alias
	.size		__nv_reservedSMEM_offset_0_alias, 0, 64
	.other		__nv_reservedSMEM_offset_0_alias,@"STO_CUDA_RESERVED_SHARED STV_DEFAULT"
__nv_reservedSMEM_offset_0_alias:
	.zero		0
	.zero		64


//--------------------- .nv.constant0._Z14mostrarIndicesv --------------------------
	.section	.nv.constant0._Z14mostrarIndicesv,"a",@progbits
	.sectionflags	@""
	.align	4
.nv.constant0._Z14mostrarIndicesv:
	.zero		896


//--------------------- SYMBOLS --------------------------

	.type		.nv.reservedSmem.offset0,@object
	.size		.nv.reservedSmem.offset0,0x4
	.type		vprintf,@function
